//
// Generated by NVIDIA NVVM Compiler
//
// Compiler Build ID: CL-36424714
// Cuda compilation tools, release 13.0, V13.0.88
// Based on NVVM 20.0.0
//

.version 9.0
.target sm_100
.address_size 64

	// .globl	_Z3addPhS_S_i

.visible .entry _Z3addPhS_S_i(
	.param .u64 .ptr .align 1 _Z3addPhS_S_i_param_0,
	.param .u64 .ptr .align 1 _Z3addPhS_S_i_param_1,
	.param .u64 .ptr .align 1 _Z3addPhS_S_i_param_2,
	.param .u32 _Z3addPhS_S_i_param_3
)
{
	.reg .pred 	%p<24>;
	.reg .b16 	%rs<6>;
	.reg .b32 	%r<129>;
	.reg .b64 	%rd<67>;

	ld.param.u64 	%rd4, [_Z3addPhS_S_i_param_0];
	ld.param.u64 	%rd5, [_Z3addPhS_S_i_param_1];
	ld.param.u64 	%rd6, [_Z3addPhS_S_i_param_2];
	ld.param.u32 	%r22, [_Z3addPhS_S_i_param_3];
	cvta.to.global.u64 	%rd1, %rd6;
	cvta.to.global.u64 	%rd2, %rd5;
	cvta.to.global.u64 	%rd3, %rd4;
	setp.lt.s32 	%p1, %r22, 1;
	@%p1 bra 	$L__BB0_13;
	and.b32  	%r1, %r22, 7;
	setp.lt.u32 	%p2, %r22, 8;
	mov.b32 	%r126, 0;
	mov.u32 	%r125, %r22;
	@%p2 bra 	$L__BB0_5;
	add.s32 	%r121, %r22, -4;
	and.b32  	%r25, %r22, 2147483640;
	neg.s32 	%r120, %r25;
	mov.b32 	%r126, 0;
$L__BB0_3:
	.pragma "nounroll";
	add.s32 	%r26, %r121, 3;
	cvt.u64.u32 	%rd7, %r26;
	add.s64 	%rd8, %rd3, %rd7;
	ld.global.u8 	%r27, [%rd8];
	add.s64 	%rd9, %rd2, %rd7;
	ld.global.u8 	%r28, [%rd9];
	add.s32 	%r29, %r126, %r27;
	add.s32 	%r30, %r29, %r28;
	and.b32  	%r31, %r30, 768;
	setp.ne.s32 	%p3, %r31, 0;
	selp.u32 	%r32, 1, 0, %p3;
	add.s64 	%rd10, %rd1, %rd7;
	st.global.u8 	[%rd10], %r30;
	add.s32 	%r33, %r121, 2;
	cvt.u64.u32 	%rd11, %r33;
	add.s64 	%rd12, %rd3, %rd11;
	ld.global.u8 	%r34, [%rd12];
	add.s64 	%rd13, %rd2, %rd11;
	ld.global.u8 	%r35, [%rd13];
	add.s32 	%r36, %r32, %r34;
	add.s32 	%r37, %r36, %r35;
	and.b32  	%r38, %r37, 768;
	setp.ne.s32 	%p4, %r38, 0;
	selp.u32 	%r39, 1, 0, %p4;
	add.s64 	%rd14, %rd1, %rd11;
	st.global.u8 	[%rd14], %r37;
	add.s32 	%r40, %r121, 1;
	cvt.u64.u32 	%rd15, %r40;
	add.s64 	%rd16, %rd3, %rd15;
	ld.global.u8 	%r41, [%rd16];
	add.s64 	%rd17, %rd2, %rd15;
	ld.global.u8 	%r42, [%rd17];
	add.s32 	%r43, %r39, %r41;
	add.s32 	%r44, %r43, %r42;
	and.b32  	%r45, %r44, 768;
	setp.ne.s32 	%p5, %r45, 0;
	selp.u32 	%r46, 1, 0, %p5;
	add.s64 	%rd18, %rd1, %rd15;
	st.global.u8 	[%rd18], %r44;
	add.s32 	%r47, %r121, -4;
	cvt.u64.u32 	%rd19, %r121;
	add.s64 	%rd20, %rd3, %rd19;
	ld.global.u8 	%r48, [%rd20];
	add.s64 	%rd21, %rd2, %rd19;
	ld.global.u8 	%r49, [%rd21];
	add.s32 	%r50, %r46, %r48;
	add.s32 	%r51, %r50, %r49;
	and.b32  	%r52, %r51, 768;
	setp.ne.s32 	%p6, %r52, 0;
	selp.u32 	%r53, 1, 0, %p6;
	add.s64 	%rd22, %rd1, %rd19;
	st.global.u8 	[%rd22], %r51;
	add.s32 	%r54, %r121, -1;
	cvt.u64.u32 	%rd23, %r54;
	add.s64 	%rd24, %rd3, %rd23;
	ld.global.u8 	%r55, [%rd24];
	add.s64 	%rd25, %rd2, %rd23;
	ld.global.u8 	%r56, [%rd25];
	add.s32 	%r57, %r53, %r55;
	add.s32 	%r58, %r57, %r56;
	and.b32  	%r59, %r58, 768;
	setp.ne.s32 	%p7, %r59, 0;
	selp.u32 	%r60, 1, 0, %p7;
	add.s64 	%rd26, %rd1, %rd23;
	st.global.u8 	[%rd26], %r58;
	add.s32 	%r61, %r121, -2;
	cvt.u64.u32 	%rd27, %r61;
	add.s64 	%rd28, %rd3, %rd27;
	ld.global.u8 	%r62, [%rd28];
	add.s64 	%rd29, %rd2, %rd27;
	ld.global.u8 	%r63, [%rd29];
	add.s32 	%r64, %r60, %r62;
	add.s32 	%r65, %r64, %r63;
	and.b32  	%r66, %r65, 768;
	setp.ne.s32 	%p8, %r66, 0;
	selp.u32 	%r67, 1, 0, %p8;
	add.s64 	%rd30, %rd1, %rd27;
	st.global.u8 	[%rd30], %r65;
	add.s32 	%r68, %r121, -3;
	cvt.u64.u32 	%rd31, %r68;
	add.s64 	%rd32, %rd3, %rd31;
	ld.global.u8 	%r69, [%rd32];
	add.s64 	%rd33, %rd2, %rd31;
	ld.global.u8 	%r70, [%rd33];
	add.s32 	%r71, %r67, %r69;
	add.s32 	%r72, %r71, %r70;
	and.b32  	%r73, %r72, 768;
	setp.ne.s32 	%p9, %r73, 0;
	selp.u32 	%r74, 1, 0, %p9;
	add.s64 	%rd34, %rd1, %rd31;
	st.global.u8 	[%rd34], %r72;
	cvt.u64.u32 	%rd35, %r47;
	add.s64 	%rd36, %rd3, %rd35;
	ld.global.u8 	%r75, [%rd36];
	add.s64 	%rd37, %rd2, %rd35;
	ld.global.u8 	%r76, [%rd37];
	add.s32 	%r77, %r74, %r75;
	add.s32 	%r78, %r77, %r76;
	and.b32  	%r79, %r78, 768;
	setp.ne.s32 	%p10, %r79, 0;
	selp.u32 	%r126, 1, 0, %p10;
	add.s64 	%rd38, %rd1, %rd35;
	st.global.u8 	[%rd38], %r78;
	add.s32 	%r121, %r121, -8;
	add.s32 	%r120, %r120, 8;
	setp.ne.s32 	%p11, %r120, 0;
	@%p11 bra 	$L__BB0_3;
	add.s32 	%r125, %r121, 4;
$L__BB0_5:
	setp.eq.s32 	%p12, %r1, 0;
	@%p12 bra 	$L__BB0_13;
	and.b32  	%r13, %r22, 3;
	setp.lt.u32 	%p13, %r1, 4;
	@%p13 bra 	$L__BB0_8;
	add.s32 	%r80, %r125, -1;
	cvt.u64.u32 	%rd39, %r80;
	add.s64 	%rd40, %rd3, %rd39;
	ld.global.u8 	%r81, [%rd40];
	add.s64 	%rd41, %rd2, %rd39;
	ld.global.u8 	%r82, [%rd41];
	add.s32 	%r83, %r126, %r81;
	add.s32 	%r84, %r83, %r82;
	and.b32  	%r85, %r84, 768;
	setp.ne.s32 	%p14, %r85, 0;
	selp.u32 	%r86, 1, 0, %p14;
	add.s64 	%rd42, %rd1, %rd39;
	st.global.u8 	[%rd42], %r84;
	add.s32 	%r87, %r125, -2;
	cvt.u64.u32 	%rd43, %r87;
	add.s64 	%rd44, %rd3, %rd43;
	ld.global.u8 	%r88, [%rd44];
	add.s64 	%rd45, %rd2, %rd43;
	ld.global.u8 	%r89, [%rd45];
	add.s32 	%r90, %r86, %r88;
	add.s32 	%r91, %r90, %r89;
	and.b32  	%r92, %r91, 768;
	setp.ne.s32 	%p15, %r92, 0;
	selp.u32 	%r93, 1, 0, %p15;
	add.s64 	%rd46, %rd1, %rd43;
	st.global.u8 	[%rd46], %r91;
	add.s32 	%r94, %r125, -3;
	cvt.u64.u32 	%rd47, %r94;
	add.s64 	%rd48, %rd3, %rd47;
	ld.global.u8 	%r95, [%rd48];
	add.s64 	%rd49, %rd2, %rd47;
	ld.global.u8 	%r96, [%rd49];
	add.s32 	%r97, %r93, %r95;
	add.s32 	%r98, %r97, %r96;
	and.b32  	%r99, %r98, 768;
	setp.ne.s32 	%p16, %r99, 0;
	selp.u32 	%r100, 1, 0, %p16;
	add.s64 	%rd50, %rd1, %rd47;
	st.global.u8 	[%rd50], %r98;
	add.s32 	%r125, %r125, -4;
	cvt.u64.u32 	%rd51, %r125;
	add.s64 	%rd52, %rd3, %rd51;
	ld.global.u8 	%r101, [%rd52];
	add.s64 	%rd53, %rd2, %rd51;
	ld.global.u8 	%r102, [%rd53];
	add.s32 	%r103, %r100, %r101;
	add.s32 	%r104, %r103, %r102;
	add.s64 	%rd54, %rd1, %rd51;
	st.global.u8 	[%rd54], %r104;
	and.b32  	%r105, %r104, 768;
	setp.ne.s32 	%p17, %r105, 0;
	selp.u32 	%r126, 1, 0, %p17;
$L__BB0_8:
	setp.eq.s32 	%p18, %r13, 0;
	@%p18 bra 	$L__BB0_13;
	setp.eq.s32 	%p19, %r13, 1;
	@%p19 bra 	$L__BB0_11;
	add.s32 	%r106, %r125, -1;
	cvt.u64.u32 	%rd55, %r106;
	add.s64 	%rd56, %rd3, %rd55;
	ld.global.u8 	%r107, [%rd56];
	add.s64 	%rd57, %rd2, %rd55;
	ld.global.u8 	%r108, [%rd57];
	add.s32 	%r109, %r126, %r107;
	add.s32 	%r110, %r109, %r108;
	and.b32  	%r111, %r110, 768;
	setp.ne.s32 	%p20, %r111, 0;
	selp.u32 	%r112, 1, 0, %p20;
	add.s64 	%rd58, %rd1, %rd55;
	st.global.u8 	[%rd58], %r110;
	add.s32 	%r125, %r125, -2;
	cvt.u64.u32 	%rd59, %r125;
	add.s64 	%rd60, %rd3, %rd59;
	ld.global.u8 	%r113, [%rd60];
	add.s64 	%rd61, %rd2, %rd59;
	ld.global.u8 	%r114, [%rd61];
	add.s32 	%r115, %r112, %r113;
	add.s32 	%r116, %r115, %r114;
	add.s64 	%rd62, %rd1, %rd59;
	st.global.u8 	[%rd62], %r116;
	and.b32  	%r117, %r116, 768;
	setp.ne.s32 	%p21, %r117, 0;
	selp.u32 	%r126, 1, 0, %p21;
$L__BB0_11:
	and.b32  	%r118, %r22, 1;
	setp.eq.b32 	%p22, %r118, 1;
	not.pred 	%p23, %p22;
	@%p23 bra 	$L__BB0_13;
	add.s32 	%r119, %r125, -1;
	cvt.u64.u32 	%rd63, %r119;
	add.s64 	%rd64, %rd3, %rd63;
	ld.global.u8 	%rs1, [%rd64];
	add.s64 	%rd65, %rd2, %rd63;
	ld.global.u8 	%rs2, [%rd65];
	cvt.u16.u32 	%rs3, %r126;
	add.s16 	%rs4, %rs1, %rs3;
	add.s16 	%rs5, %rs4, %rs2;
	add.s64 	%rd66, %rd1, %rd63;
	st.global.u8 	[%rd66], %rs5;
$L__BB0_13:
	ret;

}
	// .globl	_Z19restricted_multiplyPiPhS0_i
.visible .entry _Z19restricted_multiplyPiPhS0_i(
	.param .u64 .ptr .align 1 _Z19restricted_multiplyPiPhS0_i_param_0,
	.param .u64 .ptr .align 1 _Z19restricted_multiplyPiPhS0_i_param_1,
	.param .u64 .ptr .align 1 _Z19restricted_multiplyPiPhS0_i_param_2,
	.param .u32 _Z19restricted_multiplyPiPhS0_i_param_3
)
{
	.reg .pred 	%p<2>;
	.reg .b32 	%r<2>;
	.reg .b64 	%rd<39>;

	ld.param.u64 	%rd6, [_Z19restricted_multiplyPiPhS0_i_param_0];
	ld.param.u64 	%rd3, [_Z19restricted_multiplyPiPhS0_i_param_1];
	ld.param.u64 	%rd4, [_Z19restricted_multiplyPiPhS0_i_param_2];
	cvta.to.global.u64 	%rd7, %rd6;
	ld.global.u32 	%r1, [%rd7];
	setp.ne.s32 	%p1, %r1, 1;
	mov.b64 	%rd38, 0;
	@%p1 bra 	$L__BB1_2;
	cvta.to.global.u64 	%rd8, %rd3;
	ld.global.u8 	%rd9, [%rd8];
	ld.global.u8 	%rd10, [%rd8+1];
	shl.b64 	%rd11, %rd10, 8;
	or.b64  	%rd12, %rd11, %rd9;
	ld.global.u8 	%rd13, [%rd8+2];
	shl.b64 	%rd14, %rd13, 16;
	ld.global.u8 	%rd15, [%rd8+3];
	shl.b64 	%rd16, %rd15, 24;
	or.b64  	%rd17, %rd16, %rd14;
	or.b64  	%rd18, %rd17, %rd12;
	ld.global.u8 	%rd19, [%rd8+4];
	ld.global.u8 	%rd20, [%rd8+5];
	shl.b64 	%rd21, %rd20, 8;
	or.b64  	%rd22, %rd21, %rd19;
	ld.global.u8 	%rd23, [%rd8+6];
	shl.b64 	%rd24, %rd23, 16;
	ld.global.u8 	%rd25, [%rd8+7];
	shl.b64 	%rd26, %rd25, 24;
	or.b64  	%rd27, %rd26, %rd24;
	or.b64  	%rd28, %rd27, %rd22;
	shl.b64 	%rd29, %rd28, 32;
	or.b64  	%rd38, %rd29, %rd18;
$L__BB1_2:
	cvta.to.global.u64 	%rd30, %rd4;
	shr.u64 	%rd31, %rd38, 56;
	st.global.u8 	[%rd30+7], %rd31;
	shr.u64 	%rd32, %rd38, 48;
	st.global.u8 	[%rd30+6], %rd32;
	shr.u64 	%rd33, %rd38, 40;
	st.global.u8 	[%rd30+5], %rd33;
	shr.u64 	%rd34, %rd38, 32;
	st.global.u8 	[%rd30+4], %rd34;
	shr.u64 	%rd35, %rd38, 24;
	st.global.u8 	[%rd30+3], %rd35;
	shr.u64 	%rd36, %rd38, 16;
	st.global.u8 	[%rd30+2], %rd36;
	shr.u64 	%rd37, %rd38, 8;
	st.global.u8 	[%rd30+1], %rd37;
	st.global.u8 	[%rd30], %rd38;
	ret;

}


// ===== COMPILED SASS (sm_100) =====

	.target	sm_100

	.elftype	@"ET_EXEC"


//--------------------- .note.nv.tkinfo           --------------------------
	.section	.note.nv.tkinfo,"",@"SHT_NOTE"
	.sectionflags	@"SHF_NOTE_NV_TKINFO"
	.tkinfo
        /*0018*/ 	.word	0x00000002
        /*0030*/ 	.string	""
        /*0030*/ 	.string	"ptxas"
        /*0030*/ 	.string	"Cuda compilation tools, release 13.0, V13.0.88"
        /*0030*/ 	.string	"Build cuda_13.0.r13.0/compiler.36424714_0"
        /*0030*/ 	.string	"-arch sm_100 -m 64 "



//--------------------- .note.nv.cuinfo           --------------------------
	.section	.note.nv.cuinfo,"",@"SHT_NOTE"
	.sectionflags	@"SHF_NOTE_NV_CUINFO"
        /*0018*/ 	.short	0x0002
        /*001a*/ 	.short	0x0064
        /*001c*/ 	.short	0x0082
	.zero		2


//--------------------- .nv.info                  --------------------------
	.section	.nv.info,"",@"SHT_CUDA_INFO"
	.align	4


	//----- nvinfo : EIATTR_REGCOUNT
	.align		4
        /*0000*/ 	.byte	0x04, 0x2f
        /*0002*/ 	.short	(.L_1 - .L_0)
	.align		4
.L_0:
        /*0004*/ 	.word	index@(_Z3addPhS_S_i)
        /*0008*/ 	.word	0x00000016


	//----- nvinfo : EIATTR_FRAME_SIZE
	.align		4
.L_1:
        /*000c*/ 	.byte	0x04, 0x11
        /*000e*/ 	.short	(.L_3 - .L_2)
	.align		4
.L_2:
        /*0010*/ 	.word	index@(_Z3addPhS_S_i)
        /*0014*/ 	.word	0x00000000


	//----- nvinfo : EIATTR_REGCOUNT
	.align		4
.L_3:
        /*0018*/ 	.byte	0x04, 0x2f
        /*001a*/ 	.short	(.L_5 - .L_4)
	.align		4
.L_4:
        /*001c*/ 	.word	index@(_Z19restricted_multiplyPiPhS0_i)
        /*0020*/ 	.word	0x00000014


	//----- nvinfo : EIATTR_FRAME_SIZE
	.align		4
.L_5:
        /*0024*/ 	.byte	0x04, 0x11
        /*0026*/ 	.short	(.L_7 - .L_6)
	.align		4
.L_6:
        /*0028*/ 	.word	index@(_Z19restricted_multiplyPiPhS0_i)
        /*002c*/ 	.word	0x00000000


	//----- nvinfo : EIATTR_MIN_STACK_SIZE
	.align		4
.L_7:
        /*0030*/ 	.byte	0x04, 0x12
        /*0032*/ 	.short	(.L_9 - .L_8)
	.align		4
.L_8:
        /*0034*/ 	.word	index@(_Z19restricted_multiplyPiPhS0_i)
        /*0038*/ 	.word	0x00000000


	//----- nvinfo : EIATTR_MIN_STACK_SIZE
	.align		4
.L_9:
        /*003c*/ 	.byte	0x04, 0x12
        /*003e*/ 	.short	(.L_11 - .L_10)
	.align		4
.L_10:
        /*0040*/ 	.word	index@(_Z3addPhS_S_i)
        /*0044*/ 	.word	0x00000000
.L_11:


//--------------------- .nv.compat                --------------------------
	.section	.nv.compat,"",@"SHT_CUDA_COMPAT_INFO"
	.align	4
        /*0000*/ 	.byte	0x02, 0x09, 0x00, 0x00, 0x02, 0x02, 0x01, 0x00, 0x02, 0x05, 0x05, 0x00, 0x03, 0x07, 0x01, 0x01
        /*0010*/ 	.byte	0x02, 0x03, 0x00, 0x00, 0x02, 0x06, 0x01, 0x00, 0x04, 0x0b, 0x08, 0x00, 0x09, 0x00, 0x00, 0x00
        /*0020*/ 	.byte	0x00, 0x00, 0x00, 0x00


//--------------------- .nv.info._Z19restricted_multiplyPiPhS0_i --------------------------
	.section	.nv.info._Z19restricted_multiplyPiPhS0_i,"",@"SHT_CUDA_INFO"
	.sectionflags	@""
	.align	4


	//----- nvinfo : EIATTR_CUDA_API_VERSION
	.align		4
        /*0000*/ 	.byte	0x04, 0x37
        /*0002*/ 	.short	(.L_13 - .L_12)
.L_12:
        /*0004*/ 	.word	0x00000082


	//----- nvinfo : EIATTR_KPARAM_INFO
	.align		4
.L_13:
        /*0008*/ 	.byte	0x04, 0x17
        /*000a*/ 	.short	(.L_15 - .L_14)
.L_14:
        /*000c*/ 	.word	0x00000000
        /*0010*/ 	.short	0x0003
        /*0012*/ 	.short	0x0018
        /*0014*/ 	.byte	0x00, 0xf0, 0x11, 0x00


	//----- nvinfo : EIATTR_KPARAM_INFO
	.align		4
.L_15:
        /*0018*/ 	.byte	0x04, 0x17
        /*001a*/ 	.short	(.L_17 - .L_16)
.L_16:
        /*001c*/ 	.word	0x00000000
        /*0020*/ 	.short	0x0002
        /*0022*/ 	.short	0x0010
        /*0024*/ 	.byte	0x00, 0xf5, 0x21, 0x00


	//----- nvinfo : EIATTR_KPARAM_INFO
	.align		4
.L_17:
        /*0028*/ 	.byte	0x04, 0x17
        /*002a*/ 	.short	(.L_19 - .L_18)
.L_18:
        /*002c*/ 	.word	0x00000000
        /*0030*/ 	.short	0x0001
        /*0032*/ 	.short	0x0008
        /*0034*/ 	.byte	0x00, 0xf5, 0x21, 0x00


	//----- nvinfo : EIATTR_KPARAM_INFO
	.align		4
.L_19:
        /*0038*/ 	.byte	0x04, 0x17
        /*003a*/ 	.short	(.L_21 - .L_20)
.L_20:
        /*003c*/ 	.word	0x00000000
        /*0040*/ 	.short	0x0000
        /*0042*/ 	.short	0x0000
        /*0044*/ 	.byte	0x00, 0xf5, 0x21, 0x00


	//----- nvinfo : EIATTR_SPARSE_MMA_MASK
	.align		4
.L_21:
        /*0048*/ 	.byte	0x03, 0x50
        /*004a*/ 	.short	0x0000


	//----- nvinfo : EIATTR_MAXREG_COUNT
	.align		4
        /*004c*/ 	.byte	0x03, 0x1b
        /*004e*/ 	.short	0x00ff


	//----- nvinfo : EIATTR_MERCURY_ISA_VERSION
	.align		4
        /*0050*/ 	.byte	0x03, 0x5f
        /*0052*/ 	.short	0x0101


	//----- nvinfo : EIATTR_VRC_CTA_INIT_COUNT
	.align		4
        /*0054*/ 	.byte	0x02, 0x4a
	.zero		1
	.zero		1


	//----- nvinfo : EIATTR_EXIT_INSTR_OFFSETS
	.align		4
        /*0058*/ 	.byte	0x04, 0x1c
        /*005a*/ 	.short	(.L_23 - .L_22)


	//   ....[0]....
.L_22:
        /*005c*/ 	.word	0x00000280


	//----- nvinfo : EIATTR_CBANK_PARAM_SIZE
	.align		4
.L_23:
        /*0060*/ 	.byte	0x03, 0x19
        /*0062*/ 	.short	0x001c


	//----- nvinfo : EIATTR_PARAM_CBANK
	.align		4
        /*0064*/ 	.byte	0x04, 0x0a
        /*0066*/ 	.short	(.L_25 - .L_24)
	.align		4
.L_24:
        /*0068*/ 	.word	index@(.nv.constant0._Z19restricted_multiplyPiPhS0_i)
        /*006c*/ 	.short	0x0380
        /*006e*/ 	.short	0x001c


	//----- nvinfo : EIATTR_SW_WAR
	.align		4
.L_25:
        /*0070*/ 	.byte	0x04, 0x36
        /*0072*/ 	.short	(.L_27 - .L_26)
.L_26:
        /*0074*/ 	.word	0x00000008
.L_27:


//--------------------- .nv.info._Z3addPhS_S_i    --------------------------
	.section	.nv.info._Z3addPhS_S_i,"",@"SHT_CUDA_INFO"
	.sectionflags	@""
	.align	4


	//----- nvinfo : EIATTR_CUDA_API_VERSION
	.align		4
        /*0000*/ 	.byte	0x04, 0x37
        /*0002*/ 	.short	(.L_29 - .L_28)
.L_28:
        /*0004*/ 	.word	0x00000082


	//----- nvinfo : EIATTR_KPARAM_INFO
	.align		4
.L_29:
        /*0008*/ 	.byte	0x04, 0x17
        /*000a*/ 	.short	(.L_31 - .L_30)
.L_30:
        /*000c*/ 	.word	0x00000000
        /*0010*/ 	.short	0x0003
        /*0012*/ 	.short	0x0018
        /*0014*/ 	.byte	0x00, 0xf0, 0x11, 0x00


	//----- nvinfo : EIATTR_KPARAM_INFO
	.align		4
.L_31:
        /*0018*/ 	.byte	0x04, 0x17
        /*001a*/ 	.short	(.L_33 - .L_32)
.L_32:
        /*001c*/ 	.word	0x00000000
        /*0020*/ 	.short	0x0002
        /*0022*/ 	.short	0x0010
        /*0024*/ 	.byte	0x00, 0xf5, 0x21, 0x00


	//----- nvinfo : EIATTR_KPARAM_INFO
	.align		4
.L_33:
        /*0028*/ 	.byte	0x04, 0x17
        /*002a*/ 	.short	(.L_35 - .L_34)
.L_34:
        /*002c*/ 	.word	0x00000000
        /*0030*/ 	.short	0x0001
        /*0032*/ 	.short	0x0008
        /*0034*/ 	.byte	0x00, 0xf5, 0x21, 0x00


	//----- nvinfo : EIATTR_KPARAM_INFO
	.align		4
.L_35:
        /*0038*/ 	.byte	0x04, 0x17
        /*003a*/ 	.short	(.L_37 - .L_36)
.L_36:
        /*003c*/ 	.word	0x00000000
        /*0040*/ 	.short	0x0000
        /*0042*/ 	.short	0x0000
        /*0044*/ 	.byte	0x00, 0xf5, 0x21, 0x00


	//----- nvinfo : EIATTR_SPARSE_MMA_MASK
	.align		4
.L_37:
        /*0048*/ 	.byte	0x03, 0x50
        /*004a*/ 	.short	0x0000


	//----- nvinfo : EIATTR_MAXREG_COUNT
	.align		4
        /*004c*/ 	.byte	0x03, 0x1b
        /*004e*/ 	.short	0x00ff


	//----- nvinfo : EIATTR_MERCURY_ISA_VERSION
	.align		4
        /*0050*/ 	.byte	0x03, 0x5f
        /*0052*/ 	.short	0x0101


	//----- nvinfo : EIATTR_VRC_CTA_INIT_COUNT
	.align		4
        /*0054*/ 	.byte	0x02, 0x4a
	.zero		1
	.zero		1


	//----- nvinfo : EIATTR_EXIT_INSTR_OFFSETS
	.align		4
        /*0058*/ 	.byte	0x04, 0x1c
        /*005a*/ 	.short	(.L_39 - .L_38)


	//   ....[0]....
.L_38:
        /*005c*/ 	.word	0x00000030


	//   ....[1]....
        /*0060*/ 	.word	0x00000850


	//   ....[2]....
        /*0064*/ 	.word	0x00000c30


	//   ....[3]....
        /*0068*/ 	.word	0x00000e50


	//   ....[4]....
        /*006c*/ 	.word	0x00000f30


	//----- nvinfo : EIATTR_CBANK_PARAM_SIZE
	.align		4
.L_39:
        /*0070*/ 	.byte	0x03, 0x19
        /*0072*/ 	.short	0x001c


	//----- nvinfo : EIATTR_PARAM_CBANK
	.align		4
        /*0074*/ 	.byte	0x04, 0x0a
        /*0076*/ 	.short	(.L_41 - .L_40)
	.align		4
.L_40:
        /*0078*/ 	.word	index@(.nv.constant0._Z3addPhS_S_i)
        /*007c*/ 	.short	0x0380
        /*007e*/ 	.short	0x001c


	//----- nvinfo : EIATTR_SW_WAR
	.align		4
.L_41:
        /*0080*/ 	.byte	0x04, 0x36
        /*0082*/ 	.short	(.L_43 - .L_42)
.L_42:
        /*0084*/ 	.word	0x00000008
.L_43:


//--------------------- .nv.callgraph             --------------------------
	.section	.nv.callgraph,"",@"SHT_CUDA_CALLGRAPH"
	.align	4
	.sectionentsize	8
	.align		4
        /*0000*/ 	.word	0x00000000
	.align		4
        /*0004*/ 	.word	0xffffffff
	.align		4
        /*0008*/ 	.word	0x00000000
	.align		4
        /*000c*/ 	.word	0xfffffffe
	.align		4
        /*0010*/ 	.word	0x00000000
	.align		4
        /*0014*/ 	.word	0xfffffffd
	.align		4
        /*0018*/ 	.word	0x00000000
	.align		4
        /*001c*/ 	.word	0xfffffffc


//--------------------- .text._Z19restricted_multiplyPiPhS0_i --------------------------
	.section	.text._Z19restricted_multiplyPiPhS0_i,"ax",@progbits
	.align	128
        .global         _Z19restricted_multiplyPiPhS0_i
        .type           _Z19restricted_multiplyPiPhS0_i,@function
        .size           _Z19restricted_multiplyPiPhS0_i,(.L_x_7 - _Z19restricted_multiplyPiPhS0_i)
        .other          _Z19restricted_multiplyPiPhS0_i,@"STO_CUDA_ENTRY STV_DEFAULT"
_Z19restricted_multiplyPiPhS0_i:
.text._Z19restricted_multiplyPiPhS0_i:
[----:B------:R-:W-:Y:S08]  /*0000*/  LDC R1, c[0x0][0x37c] ;  /* 0x0000df00ff017b82 */ /* 0x000ff00000000800 */
[----:B------:R-:W0:Y:S01]  /*0010*/  LDC.64 R4, c[0x0][0x380] ;  /* 0x0000e000ff047b82 */ /* 0x000e220000000a00 */
[----:B------:R-:W0:Y:S02]  /*0020*/  LDCU.64 UR4, c[0x0][0x358] ;  /* 0x00006b00ff0477ac */ /* 0x000e240008000a00 */
[----:B0-----:R-:W2:Y:S05]  /*0030*/  LDG.E R4, desc[UR4][R4.64] ;  /* 0x0000000404047981 */ /* 0x001eaa000c1e1900 */
[----:B------:R-:W0:Y:S01]  /*0040*/  LDC.64 R2, c[0x0][0x390] ;  /* 0x0000e400ff027b82 */ /* 0x000e220000000a00 */
[----:B------:R-:W-:-:S02]  /*0050*/  IMAD.MOV.U32 R17, RZ, RZ, RZ ;  /* 0x000000ffff117224 */ /* 0x000fc400078e00ff */
[----:B------:R-:W-:Y:S01]  /*0060*/  IMAD.MOV.U32 R12, RZ, RZ, RZ ;  /* 0x000000ffff0c7224 */ /* 0x000fe200078e00ff */
[----:B--2---:R-:W-:-:S13]  /*0070*/  ISETP.NE.AND P0, PT, R4, 0x1, PT ;  /* 0x000000010400780c */ /* 0x004fda0003f05270 */
[----:B0-----:R-:W-:Y:S05]  /*0080*/  @P0 BRA `(.L_x_0) ;  /* 0x0000000000440947 */ /* 0x001fea0003800000 */
[----:B------:R-:W0:Y:S02]  /*0090*/  LDC.64 R4, c[0x0][0x388] ;  /* 0x0000e200ff047b82 */ /* 0x000e240000000a00 */
[----:B0-----:R-:W2:Y:S04]  /*00a0*/  LDG.E.U8 R0, desc[UR4][R4.64] ;  /* 0x0000000404007981 */ /* 0x001ea8000c1e1100 */
[----:B------:R-:W2:Y:S04]  /*00b0*/  LDG.E.U8 R7, desc[UR4][R4.64+0x1] ;  /* 0x0000010404077981 */ /* 0x000ea8000c1e1100 */
[----:B------:R-:W3:Y:S04]  /*00c0*/  LDG.E.U8 R6, desc[UR4][R4.64+0x2] ;  /* 0x0000020404067981 */ /* 0x000ee8000c1e1100 */
[----:B------:R-:W4:Y:S04]  /*00d0*/  LDG.E.U8 R8, desc[UR4][R4.64+0x3] ;  /* 0x0000030404087981 */ /* 0x000f28000c1e1100 */
[----:B------:R-:W5:Y:S04]  /*00e0*/  LDG.E.U8 R11, desc[UR4][R4.64+0x6] ;  /* 0x00000604040b7981 */ /* 0x000f68000c1e1100 */
[----:B------:R-:W5:Y:S04]  /*00f0*/  LDG.E.U8 R12, desc[UR4][R4.64+0x7] ;  /* 0x00000704040c7981 */ /* 0x000f68000c1e1100 */
[----:B------:R-:W5:Y:S04]  /*0100*/  LDG.E.U8 R9, desc[UR4][R4.64+0x4] ;  /* 0x0000040404097981 */ /* 0x000f68000c1e1100 */
[----:B------:R-:W5:Y:S01]  /*0110*/  LDG.E.U8 R10, desc[UR4][R4.64+0x5] ;  /* 0x00000504040a7981 */ /* 0x000f62000c1e1100 */
[----:B--2---:R-:W-:Y:S01]  /*0120*/  PRMT R0, R0, 0x6540, R7 ;  /* 0x0000654000007816 */ /* 0x004fe20000000007 */
[----:B---3--:R-:W-:-:S02]  /*0130*/  IMAD.U32 R6, R6, 0x10000, RZ ;  /* 0x0001000006067824 */ /* 0x008fc400078e00ff */
[----:B----4-:R-:W-:Y:S02]  /*0140*/  IMAD.SHL.U32 R7, R8, 0x1000000, RZ ;  /* 0x0100000008077824 */ /* 0x010fe400078e00ff */
[----:B-----5:R-:W-:Y:S02]  /*0150*/  IMAD.U32 R11, R11, 0x10000, RZ ;  /* 0x000100000b0b7824 */ /* 0x020fe400078e00ff */
[----:B------:R-:W-:Y:S01]  /*0160*/  IMAD.SHL.U32 R12, R12, 0x1000000, RZ ;  /* 0x010000000c0c7824 */ /* 0x000fe200078e00ff */
[----:B------:R-:W-:Y:S02]  /*0170*/  LOP3.LUT R17, R0, R7, R6, 0xfe, !PT ;  /* 0x0000000700117212 */ /* 0x000fe400078efe06 */
[----:B------:R-:W-:-:S04]  /*0180*/  PRMT R9, R9, 0x6540, R10 ;  /* 0x0000654009097816 */ /* 0x000fc8000000000a */
[----:B------:R-:W-:-:S07]  /*0190*/  LOP3.LUT R12, R9, R12, R11, 0xfe, !PT ;  /* 0x0000000c090c7212 */ /* 0x000fce00078efe0b */
.L_x_0:
[--C-:B------:R-:W-:Y:S01]  /*01a0*/  SHF.R.U32.HI R15, RZ, 0x18, R12.reuse ;  /* 0x00000018ff0f7819 */ /* 0x100fe2000001160c */
[----:B------:R-:W-:Y:S01]  /*01b0*/  STG.E.U8 desc[UR4][R2.64+0x4], R12 ;  /* 0x0000040c02007986 */ /* 0x000fe2000c101104 */
[--C-:B------:R-:W-:Y:S02]  /*01c0*/  SHF.R.U32.HI R13, RZ, 0x10, R12.reuse ;  /* 0x00000010ff0d7819 */ /* 0x100fe4000001160c */
[--C-:B------:R-:W-:Y:S01]  /*01d0*/  SHF.R.U32.HI R11, RZ, 0x8, R12.reuse ;  /* 0x00000008ff0b7819 */ /* 0x100fe2000001160c */
[----:B------:R-:W-:Y:S01]  /*01e0*/  STG.E.U8 desc[UR4][R2.64], R17 ;  /* 0x0000001102007986 */ /* 0x000fe2000c101104 */
[C-C-:B------:R-:W-:Y:S02]  /*01f0*/  SHF.R.U64 R9, R17.reuse, 0x18, R12.reuse ;  /* 0x0000001811097819 */ /* 0x140fe4000000120c */
[C-C-:B------:R-:W-:Y:S01]  /*0200*/  SHF.R.U64 R7, R17.reuse, 0x10, R12.reuse ;  /* 0x0000001011077819 */ /* 0x140fe2000000120c */
[----:B------:R-:W-:Y:S01]  /*0210*/  STG.E.U8 desc[UR4][R2.64+0x7], R15 ;  /* 0x0000070f02007986 */ /* 0x000fe2000c101104 */
[----:B------:R-:W-:-:S03]  /*0220*/  SHF.R.U64 R5, R17, 0x8, R12 ;  /* 0x0000000811057819 */ /* 0x000fc6000000120c */
[----:B------:R-:W-:Y:S04]  /*0230*/  STG.E.U8 desc[UR4][R2.64+0x6], R13 ;  /* 0x0000060d02007986 */ /* 0x000fe8000c101104 */
[----:B------:R-:W-:Y:S04]  /*0240*/  STG.E.U8 desc[UR4][R2.64+0x5], R11 ;  /* 0x0000050b02007986 */ /* 0x000fe8000c101104 */
[----:B------:R-:W-:Y:S04]  /*0250*/  STG.E.U8 desc[UR4][R2.64+0x3], R9 ;  /* 0x0000030902007986 */ /* 0x000fe8000c101104 */
[----:B------:R-:W-:Y:S04]  /*0260*/  STG.E.U8 desc[UR4][R2.64+0x2], R7 ;  /* 0x0000020702007986 */ /* 0x000fe8000c101104 */
[----:B------:R-:W-:Y:S01]  /*0270*/  STG.E.U8 desc[UR4][R2.64+0x1], R5 ;  /* 0x0000010502007986 */ /* 0x000fe2000c101104 */
[----:B------:R-:W-:Y:S05]  /*0280*/  EXIT ;  /* 0x000000000000794d */ /* 0x000fea0003800000 */
.L_x_1:
[----:B------:R-:W-:-:S00]  /*0290*/  BRA `(.L_x_1) ;  /* 0xfffffffc00fc7947 */ /* 0x000fc0000383ffff */
[----:B------:R-:W-:-:S00]  /*02a0*/  NOP ;  /* 0x0000000000007918 */ /* 0x000fc00000000000 */
        /* <DEDUP_REMOVED lines=13> */
.L_x_7:


//--------------------- .text._Z3addPhS_S_i       --------------------------
	.section	.text._Z3addPhS_S_i,"ax",@progbits
	.align	128
        .global         _Z3addPhS_S_i
        .type           _Z3addPhS_S_i,@function
        .size           _Z3addPhS_S_i,(.L_x_8 - _Z3addPhS_S_i)
        .other          _Z3addPhS_S_i,@"STO_CUDA_ENTRY STV_DEFAULT"
_Z3addPhS_S_i:
.text._Z3addPhS_S_i:
[----:B------:R-:W-:Y:S08]  /*0000*/  LDC R1, c[0x0][0x37c] ;  /* 0x0000df00ff017b82 */ /* 0x000ff00000000800 */
[----:B------:R-:W0:Y:S02]  /*0010*/  LDC R0, c[0x0][0x398] ;  /* 0x0000e600ff007b82 */ /* 0x000e240000000800 */
[----:B0-----:R-:W-:-:S13]  /*0020*/  ISETP.GE.AND P0, PT, R0, 0x1, PT ;  /* 0x000000010000780c */ /* 0x001fda0003f06270 */
[----:B------:R-:W-:Y:S05]  /*0030*/  @!P0 EXIT ;  /* 0x000000000000894d */ /* 0x000fea0003800000 */
[----:B------:R-:W0:Y:S01]  /*0040*/  LDCU UR6, c[0x0][0x398] ;  /* 0x00007300ff0677ac */ /* 0x000e220008000800 */
[C---:B------:R-:W-:Y:S01]  /*0050*/  ISETP.GE.U32.AND P0, PT, R0.reuse, 0x8, PT ;  /* 0x000000080000780c */ /* 0x040fe20003f06070 */
[----:B------:R-:W-:Y:S01]  /*0060*/  IMAD.MOV.U32 R4, RZ, RZ, RZ ;  /* 0x000000ffff047224 */ /* 0x000fe200078e00ff */
[----:B------:R-:W-:Y:S01]  /*0070*/  LOP3.LUT R14, R0, 0x7, RZ, 0xc0, !PT ;  /* 0x00000007000e7812 */ /* 0x000fe200078ec0ff */
[----:B------:R-:W1:Y:S01]  /*0080*/  LDCU.64 UR4, c[0x0][0x358] ;  /* 0x00006b00ff0477ac */ /* 0x000e620008000a00 */
[----:B0-----:R-:W-:-:S09]  /*0090*/  IMAD.U32 R2, RZ, RZ, UR6 ;  /* 0x00000006ff027e24 */ /* 0x001fd2000f8e00ff */
[----:B------:R-:W-:Y:S05]  /*00a0*/  @!P0 BRA `(.L_x_2) ;  /* 0x0000000400e48947 */ /* 0x000fea0003800000 */
[C---:B------:R-:W-:Y:S01]  /*00b0*/  LOP3.LUT R3, R0.reuse, 0x7ffffff8, RZ, 0xc0, !PT ;  /* 0x7ffffff800037812 */ /* 0x040fe200078ec0ff */
[----:B------:R-:W-:Y:S01]  /*00c0*/  VIADD R2, R0, 0xfffffffc ;  /* 0xfffffffc00027836 */ /* 0x000fe20000000000 */
[----:B------:R-:W0:Y:S01]  /*00d0*/  LDCU.64 UR6, c[0x0][0x390] ;  /* 0x00007200ff0677ac */ /* 0x000e220008000a00 */
[----:B------:R-:W-:Y:S02]  /*00e0*/  IMAD.MOV.U32 R4, RZ, RZ, RZ ;  /* 0x000000ffff047224 */ /* 0x000fe400078e00ff */
[----:B------:R-:W-:Y:S01]  /*00f0*/  IMAD.MOV R3, RZ, RZ, -R3 ;  /* 0x000000ffff037224 */ /* 0x000fe200078e0a03 */
[----:B------:R-:W2:Y:S06]  /*0100*/  LDCU.128 UR8, c[0x0][0x380] ;  /* 0x00007000ff0877ac */ /* 0x000eac0008000c00 */
.L_x_3:
[----:B------:R-:W-:-:S05]  /*0110*/  VIADD R10, R2, 0x3 ;  /* 0x00000003020a7836 */ /* 0x000fca0000000000 */
[C---:B--23--:R-:W-:Y:S02]  /*0120*/  IADD3 R6, P0, PT, R10.reuse, UR8, RZ ;  /* 0x000000080a067c10 */ /* 0x04cfe4000ff1e0ff */
[----:B------:R-:W-:-:S03]  /*0130*/  IADD3 R8, P1, PT, R10, UR10, RZ ;  /* 0x0000000a0a087c10 */ /* 0x000fc6000ff3e0ff */
[----:B------:R-:W-:Y:S02]  /*0140*/  IMAD.X R7, RZ, RZ, UR9, P0 ;  /* 0x00000009ff077e24 */ /* 0x000fe400080e06ff */
[----:B------:R-:W-:-:S04]  /*0150*/  IMAD.X R9, RZ, RZ, UR11, P1 ;  /* 0x0000000bff097e24 */ /* 0x000fc800088e06ff */
[----:B-1----:R-:W2:Y:S04]  /*0160*/  LDG.E.U8 R7, desc[UR4][R6.64] ;  /* 0x0000000406077981 */ /* 0x002ea8000c1e1100 */
[----:B------:R-:W2:Y:S01]  /*0170*/  LDG.E.U8 R8, desc[UR4][R8.64] ;  /* 0x0000000408087981 */ /* 0x000ea2000c1e1100 */
[----:B------:R-:W-:Y:S02]  /*0180*/  IADD3 R16, PT, PT, R2, 0x2, RZ ;  /* 0x0000000202107810 */ /* 0x000fe40007ffe0ff */
[----:B0-----:R-:W-:Y:S02]  /*0190*/  IADD3 R10, P0, PT, R10, UR6, RZ ;  /* 0x000000060a0a7c10 */ /* 0x001fe4000ff1e0ff */
[----:B------:R-:W-:-:S03]  /*01a0*/  IADD3 R12, P1, PT, R16, UR8, RZ ;  /* 0x00000008100c7c10 */ /* 0x000fc6000ff3e0ff */
[----:B------:R-:W-:Y:S02]  /*01b0*/  IMAD.X R11, RZ, RZ, UR7, P0 ;  /* 0x00000007ff0b7e24 */ /* 0x000fe400080e06ff */
[----:B------:R-:W-:Y:S01]  /*01c0*/  IMAD.X R13, RZ, RZ, UR9, P1 ;  /* 0x00000009ff0d7e24 */ /* 0x000fe200088e06ff */
[----:B--2---:R-:W-:Y:S02]  /*01d0*/  IADD3 R15, PT, PT, R8, R4, R7 ;  /* 0x00000004080f7210 */ /* 0x004fe40007ffe007 */
[----:B------:R-:W-:-:S03]  /*01e0*/  IADD3 R4, P0, PT, R16, UR10, RZ ;  /* 0x0000000a10047c10 */ /* 0x000fc6000ff1e0ff */
[----:B------:R0:W-:Y:S02]  /*01f0*/  STG.E.U8 desc[UR4][R10.64], R15 ;  /* 0x0000000f0a007986 */ /* 0x0001e4000c101104 */
[----:B------:R-:W-:Y:S02]  /*0200*/  IMAD.X R5, RZ, RZ, UR11, P0 ;  /* 0x0000000bff057e24 */ /* 0x000fe400080e06ff */
[----:B------:R-:W2:Y:S04]  /*0210*/  LDG.E.U8 R12, desc[UR4][R12.64] ;  /* 0x000000040c0c7981 */ /* 0x000ea8000c1e1100 */
[----:B------:R-:W3:Y:S01]  /*0220*/  LDG.E.U8 R4, desc[UR4][R4.64] ;  /* 0x0000000404047981 */ /* 0x000ee2000c1e1100 */
[----:B------:R-:W-:Y:S01]  /*0230*/  LOP3.LUT P0, RZ, R15, 0x300, RZ, 0xc0, !PT ;  /* 0x000003000fff7812 */ /* 0x000fe2000780c0ff */
[----:B------:R-:W-:Y:S01]  /*0240*/  VIADD R18, R2, 0x1 ;  /* 0x0000000102127836 */ /* 0x000fe20000000000 */
[----:B------:R-:W-:-:S04]  /*0250*/  IADD3 R6, P1, PT, R16, UR6, RZ ;  /* 0x0000000610067c10 */ /* 0x000fc8000ff3e0ff */
[----:B------:R-:W-:Y:S01]  /*0260*/  IADD3 R8, P2, PT, R18, UR8, RZ ;  /* 0x0000000812087c10 */ /* 0x000fe2000ff5e0ff */
[----:B------:R-:W-:-:S03]  /*0270*/  IMAD.X R7, RZ, RZ, UR7, P1 ;  /* 0x00000007ff077e24 */ /* 0x000fc600088e06ff */
[----:B------:R-:W-:Y:S01]  /*0280*/  IADD3.X R9, PT, PT, RZ, UR9, RZ, P2, !PT ;  /* 0x00000009ff097c10 */ /* 0x000fe200097fe4ff */
[----:B--2---:R-:W-:Y:S02]  /*0290*/  VIADD R17, R12, 0x1 ;  /* 0x000000010c117836 */ /* 0x004fe40000000000 */
[----:B------:R-:W-:Y:S01]  /*02a0*/  @!P0 IMAD.MOV R17, RZ, RZ, R12 ;  /* 0x000000ffff118224 */ /* 0x000fe200078e020c */
[----:B0-----:R-:W-:-:S03]  /*02b0*/  IADD3 R10, P0, PT, R18, UR10, RZ ;  /* 0x0000000a120a7c10 */ /* 0x001fc6000ff1e0ff */
[----:B---3--:R-:W-:Y:S02]  /*02c0*/  IMAD.IADD R17, R4, 0x1, R17 ;  /* 0x0000000104117824 */ /* 0x008fe400078e0211 */
[----:B------:R-:W-:-:S03]  /*02d0*/  IMAD.X R11, RZ, RZ, UR11, P0 ;  /* 0x0000000bff0b7e24 */ /* 0x000fc600080e06ff */
[----:B------:R0:W-:Y:S04]  /*02e0*/  STG.E.U8 desc[UR4][R6.64], R17 ;  /* 0x0000001106007986 */ /* 0x0001e8000c101104 */
[----:B------:R-:W2:Y:S04]  /*02f0*/  LDG.E.U8 R8, desc[UR4][R8.64] ;  /* 0x0000000408087981 */ /* 0x000ea8000c1e1100 */
[----:B------:R-:W3:Y:S01]  /*0300*/  LDG.E.U8 R10, desc[UR4][R10.64] ;  /* 0x000000040a0a7981 */ /* 0x000ee2000c1e1100 */
[----:B------:R-:W-:Y:S02]  /*0310*/  LOP3.LUT P0, RZ, R17, 0x300, RZ, 0xc0, !PT ;  /* 0x0000030011ff7812 */ /* 0x000fe4000780c0ff */
[----:B------:R-:W-:-:S02]  /*0320*/  IADD3 R4, P1, PT, R18, UR6, RZ ;  /* 0x0000000612047c10 */ /* 0x000fc4000ff3e0ff */
[----:B------:R-:W-:-:S03]  /*0330*/  IADD3 R12, P2, PT, R2, UR8, RZ ;  /* 0x00000008020c7c10 */ /* 0x000fc6000ff5e0ff */
[----:B------:R-:W-:Y:S02]  /*0340*/  IMAD.X R5, RZ, RZ, UR7, P1 ;  /* 0x00000007ff057e24 */ /* 0x000fe400088e06ff */
[----:B------:R-:W-:Y:S02]  /*0350*/  IMAD.X R13, RZ, RZ, UR9, P2 ;  /* 0x00000009ff0d7e24 */ /* 0x000fe400090e06ff */
[----:B--2---:R-:W-:Y:S02]  /*0360*/  VIADD R15, R8, 0x1 ;  /* 0x00000001080f7836 */ /* 0x004fe40000000000 */
[----:B------:R-:W-:Y:S01]  /*0370*/  @!P0 IMAD.MOV R15, RZ, RZ, R8 ;  /* 0x000000ffff0f8224 */ /* 0x000fe200078e0208 */
[----:B0-----:R-:W-:-:S03]  /*0380*/  IADD3 R6, P0, PT, R2, UR10, RZ ;  /* 0x0000000a02067c10 */ /* 0x001fc6000ff1e0ff */
[----:B---3--:R-:W-:Y:S01]  /*0390*/  IMAD.IADD R15, R10, 0x1, R15 ;  /* 0x000000010a0f7824 */ /* 0x008fe200078e020f */
[----:B------:R-:W-:-:S04]  /*03a0*/  IADD3.X R7, PT, PT, RZ, UR11, RZ, P0, !PT ;  /* 0x0000000bff077c10 */ /* 0x000fc800087fe4ff */
[----:B------:R0:W-:Y:S04]  /*03b0*/  STG.E.U8 desc[UR4][R4.64], R15 ;  /* 0x0000000f04007986 */ /* 0x0001e8000c101104 */
[----:B------:R-:W2:Y:S04]  /*03c0*/  LDG.E.U8 R12, desc[UR4][R12.64] ;  /* 0x000000040c0c7981 */ /* 0x000ea8000c1e1100 */
[----:B------:R-:W3:Y:S01]  /*03d0*/  LDG.E.U8 R6, desc[UR4][R6.64] ;  /* 0x0000000406067981 */ /* 0x000ee2000c1e1100 */
[----:B------:R-:W-:Y:S01]  /*03e0*/  LOP3.LUT P0, RZ, R15, 0x300, RZ, 0xc0, !PT ;  /* 0x000003000fff7812 */ /* 0x000fe2000780c0ff */
[C---:B------:R-:W-:Y:S01]  /*03f0*/  VIADD R16, R2.reuse, 0xffffffff ;  /* 0xffffffff02107836 */ /* 0x040fe20000000000 */
[----:B------:R-:W-:-:S04]  /*0400*/  IADD3 R8, P1, PT, R2, UR6, RZ ;  /* 0x0000000602087c10 */ /* 0x000fc8000ff3e0ff */
[----:B------:R-:W-:Y:S01]  /*0410*/  IADD3 R10, P2, PT, R16, UR8, RZ ;  /* 0x00000008100a7c10 */ /* 0x000fe2000ff5e0ff */
[----:B------:R-:W-:-:S04]  /*0420*/  IMAD.X R9, RZ, RZ, UR7, P1 ;  /* 0x00000007ff097e24 */ /* 0x000fc800088e06ff */
[----:B------:R-:W-:Y:S02]  /*0430*/  IMAD.X R11, RZ, RZ, UR9, P2 ;  /* 0x00000009ff0b7e24 */ /* 0x000fe400090e06ff */
        /* <DEDUP_REMOVED lines=9> */
[----:B------:R-:W-:-:S02]  /*04d0*/  IADD3 R18, PT, PT, R2, -0x2, RZ ;  /* 0xfffffffe02127810 */ /* 0x000fc40007ffe0ff */
[----:B------:R-:W-:Y:S02]  /*04e0*/  IADD3 R6, P1, PT, R16, UR6, RZ ;  /* 0x0000000610067c10 */ /* 0x000fe4000ff3e0ff */
[----:B------:R-:W-:-:S03]  /*04f0*/  IADD3 R12, P2, PT, R18, UR8, RZ ;  /* 0x00000008120c7c10 */ /* 0x000fc6000ff5e0ff */
[----:B------:R-:W-:Y:S02]  /*0500*/  IMAD.X R7, RZ, RZ, UR7, P1 ;  /* 0x00000007ff077e24 */ /* 0x000fe400088e06ff */
        /* <DEDUP_REMOVED lines=9> */
[----:B------:R-:W-:Y:S01]  /*05a0*/  LOP3.LUT P0, RZ, R15, 0x300, RZ, 0xc0, !PT ;  /* 0x000003000fff7812 */ /* 0x000fe2000780c0ff */
[----:B------:R-:W-:Y:S01]  /*05b0*/  VIADD R16, R2, 0xfffffffd ;  /* 0xfffffffd02107836 */ /* 0x000fe20000000000 */
[----:B------:R-:W-:-:S04]  /*05c0*/  IADD3 R4, P1, PT, R18, UR6, RZ ;  /* 0x0000000612047c10 */ /* 0x000fc8000ff3e0ff */
[----:B------:R-:W-:Y:S01]  /*05d0*/  IADD3 R10, P2, PT, R16, UR8, RZ ;  /* 0x00000008100a7c10 */ /* 0x000fe2000ff5e0ff */
[----:B------:R-:W-:-:S04]  /*05e0*/  IMAD.X R5, RZ, RZ, UR7, P1 ;  /* 0x00000007ff057e24 */ /* 0x000fc800088e06ff */
[----:B------:R-:W-:Y:S01]  /*05f0*/  IMAD.X R11, RZ, RZ, UR9, P2 ;  /* 0x00000009ff0b7e24 */ /* 0x000fe200090e06ff */
[----:B--2---:R-:W-:Y:S01]  /*0600*/  IADD3 R17, PT, PT, R12, 0x1, RZ ;  /* 0x000000010c117810 */ /* 0x004fe20007ffe0ff */
        /* <DEDUP_REMOVED lines=12> */
[----:B------:R-:W-:Y:S02]  /*06d0*/  IMAD.X R13, RZ, RZ, UR9, P2 ;  /* 0x00000009ff0d7e24 */ /* 0x000fe400090e06ff */
[C---:B--2---:R-:W-:Y:S01]  /*06e0*/  VIADD R19, R10.reuse, 0x1 ;  /* 0x000000010a137836 */ /* 0x044fe20000000000 */
[----:B------:R-:W-:Y:S02]  /*06f0*/  @!P0 IADD3 R19, PT, PT, R10, RZ, RZ ;  /* 0x000000ff0a138210 */ /* 0x000fe40007ffe0ff */
[----:B0-----:R-:W-:-:S03]  /*0700*/  IADD3 R4, P0, PT, R15, UR10, RZ ;  /* 0x0000000a0f047c10 */ /* 0x001fc6000ff1e0ff */
[----:B---3--:R-:W-:Y:S02]  /*0710*/  IMAD.IADD R19, R6, 0x1, R19 ;  /* 0x0000000106137824 */ /* 0x008fe400078e0213 */
[----:B------:R-:W-:-:S03]  /*0720*/  IMAD.X R5, RZ, RZ, UR11, P0 ;  /* 0x0000000bff057e24 */ /* 0x000fc600080e06ff */
[----:B------:R3:W-:Y:S04]  /*0730*/  STG.E.U8 desc[UR4][R8.64], R19 ;  /* 0x0000001308007986 */ /* 0x0007e8000c101104 */
[----:B------:R-:W2:Y:S04]  /*0740*/  LDG.E.U8 R12, desc[UR4][R12.64] ;  /* 0x000000040c0c7981 */ /* 0x000ea8000c1e1100 */
[----:B------:R-:W4:Y:S01]  /*0750*/  LDG.E.U8 R4, desc[UR4][R4.64] ;  /* 0x0000000404047981 */ /* 0x000f22000c1e1100 */
[----:B------:R-:W-:Y:S01]  /*0760*/  LOP3.LUT P0, RZ, R19, 0x300, RZ, 0xc0, !PT ;  /* 0x0000030013ff7812 */ /* 0x000fe2000780c0ff */
[----:B------:R-:W-:Y:S01]  /*0770*/  VIADD R3, R3, 0x8 ;  /* 0x0000000803037836 */ /* 0x000fe20000000000 */
[----:B------:R-:W-:Y:S01]  /*0780*/  IADD3 R6, P1, PT, R15, UR6, RZ ;  /* 0x000000060f067c10 */ /* 0x000fe2000ff3e0ff */
[----:B------:R-:W-:-:S04]  /*0790*/  VIADD R2, R2, 0xfffffff8 ;  /* 0xfffffff802027836 */ /* 0x000fc80000000000 */
[----:B------:R-:W-:Y:S01]  /*07a0*/  IMAD.X R7, RZ, RZ, UR7, P1 ;  /* 0x00000007ff077e24 */ /* 0x000fe200088e06ff */
[----:B------:R-:W-:Y:S01]  /*07b0*/  ISETP.NE.AND P1, PT, R3, RZ, PT ;  /* 0x000000ff0300720c */ /* 0x000fe20003f25270 */
[----:B--2---:R-:W-:-:S04]  /*07c0*/  VIADD R11, R12, 0x1 ;  /* 0x000000010c0b7836 */ /* 0x004fc80000000000 */
[----:B------:R-:W-:-:S05]  /*07d0*/  @!P0 IMAD.MOV R11, RZ, RZ, R12 ;  /* 0x000000ffff0b8224 */ /* 0x000fca00078e020c */
[----:B----4-:R-:W-:-:S04]  /*07e0*/  IADD3 R11, PT, PT, R4, R11, RZ ;  /* 0x0000000b040b7210 */ /* 0x010fc80007ffe0ff */
[----:B------:R-:W-:Y:S01]  /*07f0*/  LOP3.LUT P0, RZ, R11, 0x300, RZ, 0xc0, !PT ;  /* 0x000003000bff7812 */ /* 0x000fe2000780c0ff */
[----:B------:R3:W-:Y:S03]  /*0800*/  STG.E.U8 desc[UR4][R6.64], R11 ;  /* 0x0000000b06007986 */ /* 0x0007e6000c101104 */
[----:B------:R-:W-:Y:S01]  /*0810*/  SEL R4, RZ, 0x1, !P0 ;  /* 0x00000001ff047807 */ /* 0x000fe20004000000 */
[----:B------:R-:W-:Y:S08]  /*0820*/  @P1 BRA `(.L_x_3) ;  /* 0xfffffff800381947 */ /* 0x000ff0000383ffff */
[----:B------:R-:W-:-:S07]  /*0830*/  VIADD R2, R2, 0x4 ;  /* 0x0000000402027836 */ /* 0x000fce0000000000 */
.L_x_2:
[----:B------:R-:W-:-:S13]  /*0840*/  ISETP.NE.AND P0, PT, R14, RZ, PT ;  /* 0x000000ff0e00720c */ /* 0x000fda0003f05270 */
[----:B-1----:R-:W-:Y:S05]  /*0850*/  @!P0 EXIT ;  /* 0x000000000000894d */ /* 0x002fea0003800000 */
[----:B------:R-:W-:Y:S02]  /*0860*/  ISETP.GE.U32.AND P1, PT, R14, 0x4, PT ;  /* 0x000000040e00780c */ /* 0x000fe40003f26070 */
[----:B------:R-:W-:-:S04]  /*0870*/  LOP3.LUT R3, R0, 0x3, RZ, 0xc0, !PT ;  /* 0x0000000300037812 */ /* 0x000fc800078ec0ff */
[----:B------:R-:W-:-:S07]  /*0880*/  ISETP.NE.AND P0, PT, R3, RZ, PT ;  /* 0x000000ff0300720c */ /* 0x000fce0003f05270 */
[----:B------:R-:W-:Y:S06]  /*0890*/  @!P1 BRA `(.L_x_4) ;  /* 0x0000000000e49947 */ /* 0x000fec0003800000 */
[----:B------:R-:W3:Y:S01]  /*08a0*/  LDCU.128 UR8, c[0x0][0x380] ;  /* 0x00007000ff0877ac */ /* 0x000ee20008000c00 */
[----:B------:R-:W-:Y:S01]  /*08b0*/  VIADD R10, R2, 0xffffffff ;  /* 0xffffffff020a7836 */ /* 0x000fe20000000000 */
[----:B------:R-:W0:Y:S04]  /*08c0*/  LDCU.64 UR6, c[0x0][0x390] ;  /* 0x00007200ff0677ac */ /* 0x000e280008000a00 */
[C---:B---3--:R-:W-:Y:S02]  /*08d0*/  IADD3 R6, P1, PT, R10.reuse, UR8, RZ ;  /* 0x000000080a067c10 */ /* 0x048fe4000ff3e0ff */
[----:B------:R-:W-:-:S03]  /*08e0*/  IADD3 R8, P2, PT, R10, UR10, RZ ;  /* 0x0000000a0a087c10 */ /* 0x000fc6000ff5e0ff */
[----:B------:R-:W-:Y:S02]  /*08f0*/  IMAD.X R7, RZ, RZ, UR9, P1 ;  /* 0x00000009ff077e24 */ /* 0x000fe400088e06ff */
[----:B------:R-:W-:-:S04]  /*0900*/  IMAD.X R9, RZ, RZ, UR11, P2 ;  /* 0x0000000bff097e24 */ /* 0x000fc800090e06ff */
[----:B------:R-:W2:Y:S04]  /*0910*/  LDG.E.U8 R7, desc[UR4][R6.64] ;  /* 0x0000000406077981 */ /* 0x000ea8000c1e1100 */
[----:B------:R-:W2:Y:S01]  /*0920*/  LDG.E.U8 R8, desc[UR4][R8.64] ;  /* 0x0000000408087981 */ /* 0x000ea2000c1e1100 */
[----:B------:R-:W-:Y:S01]  /*0930*/  VIADD R14, R2, 0xfffffffe ;  /* 0xfffffffe020e7836 */ /* 0x000fe20000000000 */
[----:B0-----:R-:W-:-:S04]  /*0940*/  IADD3 R10, P1, PT, R10, UR6, RZ ;  /* 0x000000060a0a7c10 */ /* 0x001fc8000ff3e0ff */
[----:B------:R-:W-:Y:S02]  /*0950*/  IADD3 R12, P2, PT, R14, UR8, RZ ;  /* 0x000000080e0c7c10 */ /* 0x000fe4000ff5e0ff */
[----:B------:R-:W-:-:S03]  /*0960*/  IADD3.X R11, PT, PT, RZ, UR7, RZ, P1, !PT ;  /* 0x00000007ff0b7c10 */ /* 0x000fc60008ffe4ff */
        /* <DEDUP_REMOVED lines=13> */
[----:B--2---:R-:W-:Y:S02]  /*0a40*/  VIADD R17, R12, 0x1 ;  /* 0x000000010c117836 */ /* 0x004fe40000000000 */
[----:B------:R-:W-:Y:S01]  /*0a50*/  @!P1 IMAD.MOV R17, RZ, RZ, R12 ;  /* 0x000000ffff119224 */ /* 0x000fe200078e020c */
[----:B0-----:R-:W-:-:S04]  /*0a60*/  IADD3 R10, P1, PT, R16, UR10, RZ ;  /* 0x0000000a100a7c10 */ /* 0x001fc8000ff3e0ff */
[----:B---3--:R-:W-:Y:S01]  /*0a70*/  IADD3 R17, PT, PT, R4, R17, RZ ;  /* 0x0000001104117210 */ /* 0x008fe20007ffe0ff */
[----:B------:R-:W-:-:S04]  /*0a80*/  IMAD.X R11, RZ, RZ, UR11, P1 ;  /* 0x0000000bff0b7e24 */ /* 0x000fc800088e06ff */
        /* <DEDUP_REMOVED lines=17> */
[----:B------:R-:W-:Y:S02]  /*0ba0*/  LOP3.LUT P1, RZ, R15, 0x300, RZ, 0xc0, !PT ;  /* 0x000003000fff7812 */ /* 0x000fe4000782c0ff */
[----:B------:R-:W-:-:S05]  /*0bb0*/  IADD3 R8, P2, PT, R2, UR6, RZ ;  /* 0x0000000602087c10 */ /* 0x000fca000ff5e0ff */
[----:B------:R-:W-:Y:S02]  /*0bc0*/  IMAD.X R9, RZ, RZ, UR7, P2 ;  /* 0x00000007ff097e24 */ /* 0x000fe400090e06ff */
[----:B--2---:R-:W-:-:S04]  /*0bd0*/  VIADD R11, R12, 0x1 ;  /* 0x000000010c0b7836 */ /* 0x004fc80000000000 */
[----:B------:R-:W-:-:S04]  /*0be0*/  @!P1 IMAD.MOV R11, RZ, RZ, R12 ;  /* 0x000000ffff0b9224 */ /* 0x000fc800078e020c */
[----:B---3--:R-:W-:-:S05]  /*0bf0*/  IMAD.IADD R11, R6, 0x1, R11 ;  /* 0x00000001060b7824 */ /* 0x008fca00078e020b */
[----:B------:R1:W-:Y:S01]  /*0c00*/  STG.E.U8 desc[UR4][R8.64], R11 ;  /* 0x0000000b08007986 */ /* 0x0003e2000c101104 */
[----:B------:R-:W-:-:S04]  /*0c10*/  LOP3.LUT P1, RZ, R11, 0x300, RZ, 0xc0, !PT ;  /* 0x000003000bff7812 */ /* 0x000fc8000782c0ff */
[----:B0-----:R-:W-:-:S09]  /*0c20*/  SEL R4, RZ, 0x1, !P1 ;  /* 0x00000001ff047807 */ /* 0x001fd20004800000 */
.L_x_4:
[----:B------:R-:W-:Y:S05]  /*0c30*/  @!P0 EXIT ;  /* 0x000000000000894d */ /* 0x000fea0003800000 */
[----:B------:R-:W-:Y:S02]  /*0c40*/  ISETP.NE.AND P1, PT, R3, 0x1, PT ;  /* 0x000000010300780c */ /* 0x000fe40003f25270 */
[----:B------:R-:W-:-:S04]  /*0c50*/  LOP3.LUT R0, R0, 0x1, RZ, 0xc0, !PT ;  /* 0x0000000100007812 */ /* 0x000fc800078ec0ff */
[----:B------:R-:W-:-:S07]  /*0c60*/  ISETP.NE.U32.AND P0, PT, R0, 0x1, PT ;  /* 0x000000010000780c */ /* 0x000fce0003f05070 */
[----:B------:R-:W-:Y:S06]  /*0c70*/  @!P1 BRA `(.L_x_5) ;  /* 0x0000000000749947 */ /* 0x000fec0003800000 */
[----:B------:R-:W3:Y:S01]  /*0c80*/  LDCU.128 UR8, c[0x0][0x380] ;  /* 0x00007000ff0877ac */ /* 0x000ee20008000c00 */
[----:B------:R-:W-:Y:S01]  /*0c90*/  VIADD R10, R2, 0xffffffff ;  /* 0xffffffff020a7836 */ /* 0x000fe20000000000 */
[----:B------:R-:W0:Y:S04]  /*0ca0*/  LDCU.64 UR6, c[0x0][0x390] ;  /* 0x00007200ff0677ac */ /* 0x000e280008000a00 */
[C---:B---3--:R-:W-:Y:S02]  /*0cb0*/  IADD3 R6, P1, PT, R10.reuse, UR8, RZ ;  /* 0x000000080a067c10 */ /* 0x048fe4000ff3e0ff */
[----:B-1----:R-:W-:-:S03]  /*0cc0*/  IADD3 R8, P2, PT, R10, UR10, RZ ;  /* 0x0000000a0a087c10 */ /* 0x002fc6000ff5e0ff */
[----:B------:R-:W-:Y:S01]  /*0cd0*/  IMAD.X R7, RZ, RZ, UR9, P1 ;  /* 0x00000009ff077e24 */ /* 0x000fe200088e06ff */
[----:B------:R-:W-:-:S05]  /*0ce0*/  IADD3.X R9, PT, PT, RZ, UR11, RZ, P2, !PT ;  /* 0x0000000bff097c10 */ /* 0x000fca00097fe4ff */
[----:B------:R-:W2:Y:S04]  /*0cf0*/  LDG.E.U8 R7, desc[UR4][R6.64] ;  /* 0x0000000406077981 */ /* 0x000ea8000c1e1100 */
[----:B------:R-:W2:Y:S01]  /*0d00*/  LDG.E.U8 R8, desc[UR4][R8.64] ;  /* 0x0000000408087981 */ /* 0x000ea2000c1e1100 */
[----:B------:R-:W-:Y:S01]  /*0d10*/  VIADD R2, R2, 0xfffffffe ;  /* 0xfffffffe02027836 */ /* 0x000fe20000000000 */
[----:B0-----:R-:W-:-:S04]  /*0d20*/  IADD3 R10, P1, PT, R10, UR6, RZ ;  /* 0x000000060a0a7c10 */ /* 0x001fc8000ff3e0ff */
[C---:B------:R-:W-:Y:S01]  /*0d30*/  IADD3 R12, P2, PT, R2.reuse, UR8, RZ ;  /* 0x00000008020c7c10 */ /* 0x040fe2000ff5e0ff */
[----:B------:R-:W-:Y:S01]  /*0d40*/  IMAD.X R11, RZ, RZ, UR7, P1 ;  /* 0x00000007ff0b7e24 */ /* 0x000fe200088e06ff */
[----:B------:R-:W-:-:S03]  /*0d50*/  IADD3 R14, P1, PT, R2, UR10, RZ ;  /* 0x0000000a020e7c10 */ /* 0x000fc6000ff3e0ff */
[----:B------:R-:W-:Y:S02]  /*0d60*/  IMAD.X R13, RZ, RZ, UR9, P2 ;  /* 0x00000009ff0d7e24 */ /* 0x000fe400090e06ff */
[----:B------:R-:W-:Y:S01]  /*0d70*/  IMAD.X R15, RZ, RZ, UR11, P1 ;  /* 0x0000000bff0f7e24 */ /* 0x000fe200088e06ff */
[----:B--2---:R-:W-:-:S05]  /*0d80*/  IADD3 R3, PT, PT, R8, R4, R7 ;  /* 0x0000000408037210 */ /* 0x004fca0007ffe007 */
[----:B------:R0:W-:Y:S04]  /*0d90*/  STG.E.U8 desc[UR4][R10.64], R3 ;  /* 0x000000030a007986 */ /* 0x0001e8000c101104 */
[----:B------:R-:W2:Y:S04]  /*0da0*/  LDG.E.U8 R12, desc[UR4][R12.64] ;  /* 0x000000040c0c7981 */ /* 0x000ea8000c1e1100 */
[----:B------:R-:W3:Y:S01]  /*0db0*/  LDG.E.U8 R14, desc[UR4][R14.64] ;  /* 0x000000040e0e7981 */ /* 0x000ee2000c1e1100 */
[----:B------:R-:W-:Y:S02]  /*0dc0*/  LOP3.LUT P1, RZ, R3, 0x300, RZ, 0xc0, !PT ;  /* 0x0000030003ff7812 */ /* 0x000fe4000782c0ff */
[----:B------:R-:W-:-:S04]  /*0dd0*/  IADD3 R6, P2, PT, R2, UR6, RZ ;  /* 0x0000000602067c10 */ /* 0x000fc8000ff5e0ff */
[----:B------:R-:W-:Y:S01]  /*0de0*/  IADD3.X R7, PT, PT, RZ, UR7, RZ, P2, !PT ;  /* 0x00000007ff077c10 */ /* 0x000fe200097fe4ff */
[----:B--2---:R-:W-:-:S06]  /*0df0*/  VIADD R5, R12, 0x1 ;  /* 0x000000010c057836 */ /* 0x004fcc0000000000 */
[----:B------:R-:W-:-:S04]  /*0e00*/  @!P1 IMAD.MOV R5, RZ, RZ, R12 ;  /* 0x000000ffff059224 */ /* 0x000fc800078e020c */
[----:B---3--:R-:W-:-:S05]  /*0e10*/  IMAD.IADD R5, R14, 0x1, R5 ;  /* 0x000000010e057824 */ /* 0x008fca00078e0205 */
[----:B------:R0:W-:Y:S01]  /*0e20*/  STG.E.U8 desc[UR4][R6.64], R5 ;  /* 0x0000000506007986 */ /* 0x0001e2000c101104 */
[----:B------:R-:W-:-:S04]  /*0e30*/  LOP3.LUT P1, RZ, R5, 0x300, RZ, 0xc0, !PT ;  /* 0x0000030005ff7812 */ /* 0x000fc8000782c0ff */
[----:B------:R-:W-:-:S09]  /*0e40*/  SEL R4, RZ, 0x1, !P1 ;  /* 0x00000001ff047807 */ /* 0x000fd20004800000 */
.L_x_5:
[----:B------:R-:W-:Y:S05]  /*0e50*/  @P0 EXIT ;  /* 0x000000000000094d */ /* 0x000fea0003800000 */
[----:B------:R-:W2:Y:S01]  /*0e60*/  LDCU.128 UR8, c[0x0][0x380] ;  /* 0x00007000ff0877ac */ /* 0x000ea20008000c00 */
[----:B-1-3--:R-:W-:Y:S01]  /*0e70*/  VIADD R8, R2, 0xffffffff ;  /* 0xffffffff02087836 */ /* 0x00afe20000000000 */
[----:B------:R-:W1:Y:S04]  /*0e80*/  LDCU.64 UR6, c[0x0][0x390] ;  /* 0x00007200ff0677ac */ /* 0x000e680008000a00 */
[C---:B--2---:R-:W-:Y:S02]  /*0e90*/  IADD3 R2, P0, PT, R8.reuse, UR8, RZ ;  /* 0x0000000808027c10 */ /* 0x044fe4000ff1e0ff */
[----:B0-----:R-:W-:-:S03]  /*0ea0*/  IADD3 R6, P1, PT, R8, UR10, RZ ;  /* 0x0000000a08067c10 */ /* 0x001fc6000ff3e0ff */
[----:B------:R-:W-:Y:S02]  /*0eb0*/  IMAD.X R3, RZ, RZ, UR9, P0 ;  /* 0x00000009ff037e24 */ /* 0x000fe400080e06ff */
[----:B------:R-:W-:-:S04]  /*0ec0*/  IMAD.X R7, RZ, RZ, UR11, P1 ;  /* 0x0000000bff077e24 */ /* 0x000fc800088e06ff */
[----:B------:R-:W2:Y:S04]  /*0ed0*/  LDG.E.U8 R3, desc[UR4][R2.64] ;  /* 0x0000000402037981 */ /* 0x000ea8000c1e1100 */
[----:B------:R-:W2:Y:S01]  /*0ee0*/  LDG.E.U8 R6, desc[UR4][R6.64] ;  /* 0x0000000406067981 */ /* 0x000ea2000c1e1100 */
[----:B-1----:R-:W-:-:S05]  /*0ef0*/  IADD3 R8, P0, PT, R8, UR6, RZ ;  /* 0x0000000608087c10 */ /* 0x002fca000ff1e0ff */
[----:B------:R-:W-:Y:S01]  /*0f00*/  IMAD.X R9, RZ, RZ, UR7, P0 ;  /* 0x00000007ff097e24 */ /* 0x000fe200080e06ff */
[----:B--2---:R-:W-:-:S05]  /*0f10*/  IADD3 R5, PT, PT, R6, R3, R4 ;  /* 0x0000000306057210 */ /* 0x004fca0007ffe004 */
[----:B------:R-:W-:Y:S01]  /*0f20*/  STG.E.U8 desc[UR4][R8.64], R5 ;  /* 0x0000000508007986 */ /* 0x000fe2000c101104 */
[----:B------:R-:W-:Y:S05]  /*0f30*/  EXIT ;  /* 0x000000000000794d */ /* 0x000fea0003800000 */
.L_x_6:
        /* <DEDUP_REMOVED lines=12> */
.L_x_8:


//--------------------- .nv.shared.reserved.0     --------------------------
	.section	.nv.shared.reserved.0,"aw",@nobits
	.weak		__nv_reservedSMEM_offset_0_alias
	.size		__nv_reservedSMEM_offset_0_alias, 0, 64
	.other		__nv_reservedSMEM_offset_0_alias,@"STO_CUDA_RESERVED_SHARED STV_DEFAULT"
__nv_reservedSMEM_offset_0_alias:
	.zero		0
	.zero		64


//--------------------- .nv.constant0._Z19restricted_multiplyPiPhS0_i --------------------------
	.section	.nv.constant0._Z19restricted_multiplyPiPhS0_i,"a",@progbits
	.sectionflags	@""
	.align	4
.nv.constant0._Z19restricted_multiplyPiPhS0_i:
	.zero		924


//--------------------- .nv.constant0._Z3addPhS_S_i --------------------------
	.section	.nv.constant0._Z3addPhS_S_i,"a",@progbits
	.sectionflags	@""
	.align	4
.nv.constant0._Z3addPhS_S_i:
	.zero		924


//--------------------- SYMBOLS --------------------------

	.type		.nv.reservedSmem.offset0,@object
	.size		.nv.reservedSmem.offset0,0x4
